//
// Generated by NVIDIA NVVM Compiler
//
// Compiler Build ID: CL-36424714
// Cuda compilation tools, release 13.0, V13.0.88
// Based on NVVM 20.0.0
//

.version 9.0
.target sm_100
.address_size 64

	// .globl	_Z27coalesced_bsr_kernel_1blockIfEvPT_b

.visible .entry _Z27coalesced_bsr_kernel_1blockIfEvPT_b(
	.param .u64 .ptr .align 1 _Z27coalesced_bsr_kernel_1blockIfEvPT_b_param_0,
	.param .u8 _Z27coalesced_bsr_kernel_1blockIfEvPT_b_param_1
)
{
	.local .align 16 .b8 	__local_depot0[128];
	.reg .b64 	%SP;
	.reg .b64 	%SPL;
	.reg .pred 	%p<5>;
	.reg .b16 	%rs<8>;
	.reg .b32 	%r<36>;
	.reg .b32 	%f<7>;
	.reg .b64 	%rd<24>;

	mov.u64 	%SPL, __local_depot0;
	ld.param.u64 	%rd7, [_Z27coalesced_bsr_kernel_1blockIfEvPT_b_param_0];
	add.u64 	%rd1, %SPL, 0;
	add.s64 	%rd23, %rd1, 24;
	mov.b64 	%rd22, -1;
$L__BB0_1:
	mov.b32 	%r1, 0;
	st.local.u32 	[%rd23], %r1;
	add.s64 	%rd23, %rd23, 4;
	add.s64 	%rd22, %rd22, 1;
	setp.lt.u64 	%p1, %rd22, 17;
	@%p1 bra 	$L__BB0_1;
	mov.u32 	%r2, %tid.x;
	mov.u32 	%r3, %tid.y;
	shl.b32 	%r4, %r3, 2;
	add.s32 	%r5, %r4, %r2;
	mul.lo.s32 	%r6, %r3, 6;
	cvt.rn.f32.u32 	%f1, %r6;
	or.b32  	%r7, %r6, 1;
	cvt.rn.f32.u32 	%f2, %r7;
	add.s32 	%r8, %r6, 2;
	cvt.rn.f32.u32 	%f3, %r8;
	add.s32 	%r9, %r6, 3;
	cvt.rn.f32.u32 	%f4, %r9;
	st.local.v4.f32 	[%rd1], {%f1, %f2, %f3, %f4};
	add.s32 	%r10, %r6, 4;
	cvt.rn.f32.u32 	%f5, %r10;
	add.s32 	%r11, %r6, 5;
	cvt.rn.f32.u32 	%f6, %r11;
	st.local.v2.f32 	[%rd1+16], {%f5, %f6};
	add.u64 	%rd11, %SPL, 96;
	cvta.to.global.u64 	%rd12, %rd7;
	mov.b32 	%r12, 185207048;
	mov.b32 	%r13, 117835012;
	mov.b32 	%r14, 117833984;
	mov.b32 	%r15, 50462976;
	st.local.v4.b32 	[%rd11], {%r15, %r14, %r13, %r12};
	mov.b32 	%r16, 387322128;
	mov.b32 	%r17, 319951120;
	mov.b32 	%r18, 252579084;
	mov.b32 	%r19, 252578056;
	st.local.v4.b32 	[%rd11+16], {%r19, %r18, %r17, %r16};
	shl.b32 	%r20, %r3, 1;
	and.b32  	%r21, %r20, 2;
	sub.s32 	%r22, %r2, %r21;
	cvt.u16.u32 	%rs1, %r22;
	mul.hi.s16 	%rs2, %rs1, 10923;
	shr.u16 	%rs3, %rs2, 15;
	shr.u16 	%rs4, %rs2, 2;
	add.s16 	%rs5, %rs4, %rs3;
	mul.lo.s16 	%rs6, %rs5, 24;
	sub.s16 	%rs7, %rs1, %rs6;
	cvt.s32.s16 	%r23, %rs7;
	mul.wide.s32 	%rd13, %r23, 4;
	add.s64 	%rd14, %rd1, %rd13;
	ld.local.u32 	%r24, [%rd14];
	cvt.u64.u32 	%rd15, %r5;
	add.s64 	%rd16, %rd11, %rd15;
	ld.local.s8 	%r25, [%rd16];
	shfl.sync.idx.b32	%r26|%p2, %r24, %r25, 31, -1;
	add.s64 	%rd17, %rd13, 16;
	and.b64  	%rd18, %rd17, 17179869180;
	add.s64 	%rd19, %rd1, %rd18;
	ld.local.u32 	%r27, [%rd19];
	shfl.sync.idx.b32	%r28|%p3, %r27, %r25, 31, -1;
	mov.b32 	%r29, 1;
	shl.b32 	%r30, %r29, %r5;
	and.b32  	%r31, %r30, -821235505;
	setp.eq.s32 	%p4, %r31, 0;
	selp.b32 	%r32, %r28, %r26, %p4;
	mov.u32 	%r33, %ctaid.x;
	shl.b32 	%r34, %r33, 5;
	add.s32 	%r35, %r34, %r5;
	mul.wide.u32 	%rd20, %r35, 4;
	add.s64 	%rd21, %rd12, %rd20;
	st.global.u32 	[%rd21], %r32;
	ret;

}
	// .globl	_Z28coalesced_bsr_kernel_4blocksIfEvPT_b
.visible .entry _Z28coalesced_bsr_kernel_4blocksIfEvPT_b(
	.param .u64 .ptr .align 1 _Z28coalesced_bsr_kernel_4blocksIfEvPT_b_param_0,
	.param .u8 _Z28coalesced_bsr_kernel_4blocksIfEvPT_b_param_1
)
{
	.local .align 16 .b8 	__local_depot1[144];
	.reg .b64 	%SP;
	.reg .b64 	%SPL;
	.reg .pred 	%p<9>;
	.reg .b16 	%rs<11>;
	.reg .b32 	%r<51>;
	.reg .b32 	%f<7>;
	.reg .b64 	%rd<28>;

	mov.u64 	%SPL, __local_depot1;
	ld.param.u64 	%rd8, [_Z28coalesced_bsr_kernel_4blocksIfEvPT_b_param_0];
	add.u64 	%rd1, %SPL, 0;
	add.s64 	%rd27, %rd1, 24;
	mov.b64 	%rd26, -1;
$L__BB1_1:
	mov.b32 	%r2, 0;
	st.local.u32 	[%rd27], %r2;
	add.s64 	%rd27, %rd27, 4;
	add.s64 	%rd26, %rd26, 1;
	setp.lt.u64 	%p1, %rd26, 17;
	@%p1 bra 	$L__BB1_1;
	mov.u32 	%r3, %tid.x;
	mov.u32 	%r4, %tid.y;
	shl.b32 	%r5, %r4, 2;
	add.s32 	%r6, %r5, %r3;
	and.b32  	%r7, %r6, 31;
	mul.lo.s32 	%r8, %r4, 6;
	shr.u32 	%r9, %r6, 5;
	add.u64 	%rd12, %SPL, 128;
	add.u64 	%rd14, %SPL, 96;
	cvt.rn.f32.u32 	%f1, %r8;
	or.b32  	%r10, %r8, 1;
	cvt.rn.f32.u32 	%f2, %r10;
	add.s32 	%r11, %r8, 2;
	cvt.rn.f32.u32 	%f3, %r11;
	add.s32 	%r12, %r8, 3;
	cvt.rn.f32.u32 	%f4, %r12;
	st.local.v4.f32 	[%rd1], {%f1, %f2, %f3, %f4};
	add.s32 	%r13, %r8, 4;
	cvt.rn.f32.u32 	%f5, %r13;
	add.s32 	%r14, %r8, 5;
	cvt.rn.f32.u32 	%f6, %r14;
	st.local.v2.f32 	[%rd1+16], {%f5, %f6};
	mov.b32 	%r15, 185207048;
	mov.b32 	%r16, 117835012;
	mov.b32 	%r17, 117833984;
	mov.b32 	%r18, 50462976;
	st.local.v4.b32 	[%rd14], {%r18, %r17, %r16, %r15};
	mov.b32 	%r19, 387322128;
	mov.b32 	%r20, 319951120;
	mov.b32 	%r21, 252579084;
	mov.b32 	%r22, 252578056;
	st.local.v4.b32 	[%rd14+16], {%r22, %r21, %r20, %r19};
	shl.b32 	%r23, %r4, 1;
	and.b32  	%r24, %r23, 2;
	sub.s32 	%r25, %r3, %r24;
	cvt.u16.u32 	%rs1, %r25;
	mul.hi.s16 	%rs2, %rs1, 10923;
	shr.u16 	%rs3, %rs2, 15;
	shr.u16 	%rs4, %rs2, 2;
	add.s16 	%rs5, %rs4, %rs3;
	mul.lo.s16 	%rs6, %rs5, 24;
	sub.s16 	%rs7, %rs1, %rs6;
	cvt.s32.s16 	%r26, %rs7;
	mul.wide.s32 	%rd15, %r26, 4;
	add.s64 	%rd16, %rd1, %rd15;
	ld.local.u32 	%r27, [%rd16];
	cvt.u64.u32 	%rd17, %r7;
	add.s64 	%rd18, %rd14, %rd17;
	ld.local.s8 	%r28, [%rd18];
	shfl.sync.idx.b32	%r29|%p2, %r27, %r28, 31, -1;
	add.s64 	%rd19, %rd15, 16;
	and.b64  	%rd20, %rd19, 17179869180;
	add.s64 	%rd21, %rd1, %rd20;
	ld.local.u32 	%r30, [%rd21];
	shfl.sync.idx.b32	%r31|%p3, %r30, %r28, 31, -1;
	mov.b32 	%r32, 1;
	shl.b32 	%r33, %r32, %r7;
	and.b32  	%r34, %r33, -821235505;
	setp.eq.s32 	%p4, %r34, 0;
	selp.b32 	%r35, %r31, %r29, %p4;
	mov.u32 	%r36, %ntid.x;
	cvt.u16.u32 	%rs8, %r36;
	div.u16 	%rs9, 32, %rs8;
	mul.lo.s16 	%rs10, %rs9, 6;
	cvt.u32.u16 	%r37, %rs10;
	mad.lo.s32 	%r38, %r9, %r37, %r7;
	mov.u32 	%r39, %ctaid.x;
	mad.lo.s32 	%r40, %r39, 144, %r38;
	cvta.to.global.u64 	%rd22, %rd8;
	mul.wide.u32 	%rd23, %r40, 4;
	add.s64 	%rd7, %rd22, %rd23;
	st.global.u32 	[%rd7], %r35;
	mov.b32 	%r41, 522067228;
	mov.b32 	%r42, 522066200;
	mov.b32 	%r43, 454695192;
	mov.b32 	%r44, 387323156;
	st.local.v4.b32 	[%rd12], {%r44, %r43, %r42, %r41};
	and.b32  	%r45, %r6, 15;
	cvt.u64.u32 	%rd24, %r45;
	add.s64 	%rd25, %rd12, %rd24;
	ld.local.s8 	%r46, [%rd25];
	shfl.sync.idx.b32	%r47|%p5, %r27, %r46, 31, -1;
	shfl.sync.idx.b32	%r48|%p6, %r30, %r46, 31, -1;
	shl.b32 	%r49, %r32, %r45;
	and.b32  	%r50, %r49, 3312;
	setp.eq.s32 	%p7, %r50, 0;
	selp.b32 	%r1, %r48, %r47, %p7;
	setp.gt.u32 	%p8, %r7, 15;
	@%p8 bra 	$L__BB1_4;
	st.global.u32 	[%rd7+128], %r1;
$L__BB1_4:
	ret;

}


// ===== COMPILED SASS (sm_100) =====

	.target	sm_100

	.elftype	@"ET_EXEC"


//--------------------- .note.nv.tkinfo           --------------------------
	.section	.note.nv.tkinfo,"",@"SHT_NOTE"
	.sectionflags	@"SHF_NOTE_NV_TKINFO"
	.tkinfo
        /*0018*/ 	.word	0x00000002
        /*0030*/ 	.string	""
        /*0030*/ 	.string	"ptxas"
        /*0030*/ 	.string	"Cuda compilation tools, release 13.0, V13.0.88"
        /*0030*/ 	.string	"Build cuda_13.0.r13.0/compiler.36424714_0"
        /*0030*/ 	.string	"-arch sm_100 -m 64 "



//--------------------- .note.nv.cuinfo           --------------------------
	.section	.note.nv.cuinfo,"",@"SHT_NOTE"
	.sectionflags	@"SHF_NOTE_NV_CUINFO"
        /*0018*/ 	.short	0x0002
        /*001a*/ 	.short	0x0064
        /*001c*/ 	.short	0x0082
	.zero		2


//--------------------- .nv.info                  --------------------------
	.section	.nv.info,"",@"SHT_CUDA_INFO"
	.align	4


	//----- nvinfo : EIATTR_REGCOUNT
	.align		4
        /*0000*/ 	.byte	0x04, 0x2f
        /*0002*/ 	.short	(.L_1 - .L_0)
	.align		4
.L_0:
        /*0004*/ 	.word	index@(_Z27coalesced_bsr_kernel_1blockIfEvPT_b)
        /*0008*/ 	.word	0x00000013


	//----- nvinfo : EIATTR_FRAME_SIZE
	.align		4
.L_1:
        /*000c*/ 	.byte	0x04, 0x11
        /*000e*/ 	.short	(.L_3 - .L_2)
	.align		4
.L_2:
        /*0010*/ 	.word	index@(_Z27coalesced_bsr_kernel_1blockIfEvPT_b)
        /*0014*/ 	.word	0x00000080


	//----- nvinfo : EIATTR_REGCOUNT
	.align		4
.L_3:
        /*0018*/ 	.byte	0x04, 0x2f
        /*001a*/ 	.short	(.L_5 - .L_4)
	.align		4
.L_4:
        /*001c*/ 	.word	index@(_Z28coalesced_bsr_kernel_4blocksIfEvPT_b)
        /*0020*/ 	.word	0x00000014


	//----- nvinfo : EIATTR_FRAME_SIZE
	.align		4
.L_5:
        /*0024*/ 	.byte	0x04, 0x11
        /*0026*/ 	.short	(.L_7 - .L_6)
	.align		4
.L_6:
        /*0028*/ 	.word	index@($__internal_0_$__cuda_sm20_div_u16)
        /*002c*/ 	.word	0x00000090


	//----- nvinfo : EIATTR_FRAME_SIZE
	.align		4
.L_7:
        /*0030*/ 	.byte	0x04, 0x11
        /*0032*/ 	.short	(.L_9 - .L_8)
	.align		4
.L_8:
        /*0034*/ 	.word	index@(_Z28coalesced_bsr_kernel_4blocksIfEvPT_b)
        /*0038*/ 	.word	0x00000090


	//----- nvinfo : EIATTR_MIN_STACK_SIZE
	.align		4
.L_9:
        /*003c*/ 	.byte	0x04, 0x12
        /*003e*/ 	.short	(.L_11 - .L_10)
	.align		4
.L_10:
        /*0040*/ 	.word	index@(_Z28coalesced_bsr_kernel_4blocksIfEvPT_b)
        /*0044*/ 	.word	0x00000090


	//----- nvinfo : EIATTR_MIN_STACK_SIZE
	.align		4
.L_11:
        /*0048*/ 	.byte	0x04, 0x12
        /*004a*/ 	.short	(.L_13 - .L_12)
	.align		4
.L_12:
        /*004c*/ 	.word	index@(_Z27coalesced_bsr_kernel_1blockIfEvPT_b)
        /*0050*/ 	.word	0x00000080
.L_13:


//--------------------- .nv.compat                --------------------------
	.section	.nv.compat,"",@"SHT_CUDA_COMPAT_INFO"
	.align	4
        /*0000*/ 	.byte	0x02, 0x09, 0x00, 0x00, 0x02, 0x02, 0x01, 0x00, 0x02, 0x05, 0x05, 0x00, 0x03, 0x07, 0x01, 0x01
        /*0010*/ 	.byte	0x02, 0x03, 0x00, 0x00, 0x02, 0x06, 0x01, 0x00, 0x04, 0x0b, 0x08, 0x00, 0x01, 0x00, 0x00, 0x00
        /*0020*/ 	.byte	0x00, 0x00, 0x00, 0x00


//--------------------- .nv.info._Z28coalesced_bsr_kernel_4blocksIfEvPT_b --------------------------
	.section	.nv.info._Z28coalesced_bsr_kernel_4blocksIfEvPT_b,"",@"SHT_CUDA_INFO"
	.sectionflags	@""
	.align	4


	//----- nvinfo : EIATTR_CUDA_API_VERSION
	.align		4
        /*0000*/ 	.byte	0x04, 0x37
        /*0002*/ 	.short	(.L_15 - .L_14)
.L_14:
        /*0004*/ 	.word	0x00000082


	//----- nvinfo : EIATTR_KPARAM_INFO
	.align		4
.L_15:
        /*0008*/ 	.byte	0x04, 0x17
        /*000a*/ 	.short	(.L_17 - .L_16)
.L_16:
        /*000c*/ 	.word	0x00000000
        /*0010*/ 	.short	0x0001
        /*0012*/ 	.short	0x0008
        /*0014*/ 	.byte	0x00, 0xf0, 0x05, 0x00


	//----- nvinfo : EIATTR_KPARAM_INFO
	.align		4
.L_17:
        /*0018*/ 	.byte	0x04, 0x17
        /*001a*/ 	.short	(.L_19 - .L_18)
.L_18:
        /*001c*/ 	.word	0x00000000
        /*0020*/ 	.short	0x0000
        /*0022*/ 	.short	0x0000
        /*0024*/ 	.byte	0x00, 0xf5, 0x21, 0x00


	//----- nvinfo : EIATTR_SPARSE_MMA_MASK
	.align		4
.L_19:
        /*0028*/ 	.byte	0x03, 0x50
        /*002a*/ 	.short	0x0000


	//----- nvinfo : EIATTR_MAXREG_COUNT
	.align		4
        /*002c*/ 	.byte	0x03, 0x1b
        /*002e*/ 	.short	0x00ff


	//----- nvinfo : EIATTR_MERCURY_ISA_VERSION
	.align		4
        /*0030*/ 	.byte	0x03, 0x5f
        /*0032*/ 	.short	0x0101


	//----- nvinfo : EIATTR_COOP_GROUP_MASK_REGIDS
	.align		4
        /*0034*/ 	.byte	0x04, 0x29
        /*0036*/ 	.short	(.L_21 - .L_20)


	//   ....[0]....
.L_20:
        /*0038*/ 	.word	0xffffffff


	//   ....[1]....
        /*003c*/ 	.word	0xffffffff


	//   ....[2]....
        /*0040*/ 	.word	0xffffffff


	//   ....[3]....
        /*0044*/ 	.word	0xffffffff


	//----- nvinfo : EIATTR_COOP_GROUP_INSTR_OFFSETS
	.align		4
.L_21:
        /*0048*/ 	.byte	0x04, 0x28
        /*004a*/ 	.short	(.L_23 - .L_22)


	//   ....[0]....
.L_22:
        /*004c*/ 	.word	0x00000450


	//   ....[1]....
        /*0050*/ 	.word	0x00000460


	//   ....[2]....
        /*0054*/ 	.word	0x000005e0


	//   ....[3]....
        /*0058*/ 	.word	0x000005f0


	//----- nvinfo : EIATTR_VRC_CTA_INIT_COUNT
	.align		4
.L_23:
        /*005c*/ 	.byte	0x02, 0x4a
	.zero		1
	.zero		1


	//----- nvinfo : EIATTR_EXIT_INSTR_OFFSETS
	.align		4
        /*0060*/ 	.byte	0x04, 0x1c
        /*0062*/ 	.short	(.L_25 - .L_24)


	//   ....[0]....
.L_24:
        /*0064*/ 	.word	0x00000610


	//   ....[1]....
        /*0068*/ 	.word	0x00000630


	//----- nvinfo : EIATTR_CRS_STACK_SIZE
	.align		4
.L_25:
        /*006c*/ 	.byte	0x04, 0x1e
        /*006e*/ 	.short	(.L_27 - .L_26)
.L_26:
        /*0070*/ 	.word	0x00000000


	//----- nvinfo : EIATTR_CBANK_PARAM_SIZE
	.align		4
.L_27:
        /*0074*/ 	.byte	0x03, 0x19
        /*0076*/ 	.short	0x0009


	//----- nvinfo : EIATTR_PARAM_CBANK
	.align		4
        /*0078*/ 	.byte	0x04, 0x0a
        /*007a*/ 	.short	(.L_29 - .L_28)
	.align		4
.L_28:
        /*007c*/ 	.word	index@(.nv.constant0._Z28coalesced_bsr_kernel_4blocksIfEvPT_b)
        /*0080*/ 	.short	0x0380
        /*0082*/ 	.short	0x0009


	//----- nvinfo : EIATTR_SW_WAR
	.align		4
.L_29:
        /*0084*/ 	.byte	0x04, 0x36
        /*0086*/ 	.short	(.L_31 - .L_30)
.L_30:
        /*0088*/ 	.word	0x00000008
.L_31:


//--------------------- .nv.info._Z27coalesced_bsr_kernel_1blockIfEvPT_b --------------------------
	.section	.nv.info._Z27coalesced_bsr_kernel_1blockIfEvPT_b,"",@"SHT_CUDA_INFO"
	.sectionflags	@""
	.align	4


	//----- nvinfo : EIATTR_CUDA_API_VERSION
	.align		4
        /*0000*/ 	.byte	0x04, 0x37
        /*0002*/ 	.short	(.L_33 - .L_32)
.L_32:
        /*0004*/ 	.word	0x00000082


	//----- nvinfo : EIATTR_KPARAM_INFO
	.align		4
.L_33:
        /*0008*/ 	.byte	0x04, 0x17
        /*000a*/ 	.short	(.L_35 - .L_34)
.L_34:
        /*000c*/ 	.word	0x00000000
        /*0010*/ 	.short	0x0001
        /*0012*/ 	.short	0x0008
        /*0014*/ 	.byte	0x00, 0xf0, 0x05, 0x00


	//----- nvinfo : EIATTR_KPARAM_INFO
	.align		4
.L_35:
        /*0018*/ 	.byte	0x04, 0x17
        /*001a*/ 	.short	(.L_37 - .L_36)
.L_36:
        /*001c*/ 	.word	0x00000000
        /*0020*/ 	.short	0x0000
        /*0022*/ 	.short	0x0000
        /*0024*/ 	.byte	0x00, 0xf5, 0x21, 0x00


	//----- nvinfo : EIATTR_SPARSE_MMA_MASK
	.align		4
.L_37:
        /*0028*/ 	.byte	0x03, 0x50
        /*002a*/ 	.short	0x0000


	//----- nvinfo : EIATTR_MAXREG_COUNT
	.align		4
        /*002c*/ 	.byte	0x03, 0x1b
        /*002e*/ 	.short	0x00ff


	//----- nvinfo : EIATTR_MERCURY_ISA_VERSION
	.align		4
        /*0030*/ 	.byte	0x03, 0x5f
        /*0032*/ 	.short	0x0101


	//----- nvinfo : EIATTR_COOP_GROUP_MASK_REGIDS
	.align		4
        /*0034*/ 	.byte	0x04, 0x29
        /*0036*/ 	.short	(.L_39 - .L_38)


	//   ....[0]....
.L_38:
        /*0038*/ 	.word	0xffffffff


	//   ....[1]....
        /*003c*/ 	.word	0xffffffff


	//----- nvinfo : EIATTR_COOP_GROUP_INSTR_OFFSETS
	.align		4
.L_39:
        /*0040*/ 	.byte	0x04, 0x28
        /*0042*/ 	.short	(.L_41 - .L_40)


	//   ....[0]....
.L_40:
        /*0044*/ 	.word	0x00000420


	//   ....[1]....
        /*0048*/ 	.word	0x00000430


	//----- nvinfo : EIATTR_VRC_CTA_INIT_COUNT
	.align		4
.L_41:
        /*004c*/ 	.byte	0x02, 0x4a
	.zero		1
	.zero		1


	//----- nvinfo : EIATTR_EXIT_INSTR_OFFSETS
	.align		4
        /*0050*/ 	.byte	0x04, 0x1c
        /*0052*/ 	.short	(.L_43 - .L_42)


	//   ....[0]....
.L_42:
        /*0054*/ 	.word	0x00000460


	//----- nvinfo : EIATTR_CBANK_PARAM_SIZE
	.align		4
.L_43:
        /*0058*/ 	.byte	0x03, 0x19
        /*005a*/ 	.short	0x0009


	//----- nvinfo : EIATTR_PARAM_CBANK
	.align		4
        /*005c*/ 	.byte	0x04, 0x0a
        /*005e*/ 	.short	(.L_45 - .L_44)
	.align		4
.L_44:
        /*0060*/ 	.word	index@(.nv.constant0._Z27coalesced_bsr_kernel_1blockIfEvPT_b)
        /*0064*/ 	.short	0x0380
        /*0066*/ 	.short	0x0009


	//----- nvinfo : EIATTR_SW_WAR
	.align		4
.L_45:
        /*0068*/ 	.byte	0x04, 0x36
        /*006a*/ 	.short	(.L_47 - .L_46)
.L_46:
        /*006c*/ 	.word	0x00000008
.L_47:


//--------------------- .nv.callgraph             --------------------------
	.section	.nv.callgraph,"",@"SHT_CUDA_CALLGRAPH"
	.align	4
	.sectionentsize	8
	.align		4
        /*0000*/ 	.word	0x00000000
	.align		4
        /*0004*/ 	.word	0xffffffff
	.align		4
        /*0008*/ 	.word	0x00000000
	.align		4
        /*000c*/ 	.word	0xfffffffe
	.align		4
        /*0010*/ 	.word	0x00000000
	.align		4
        /*0014*/ 	.word	0xfffffffd
	.align		4
        /*0018*/ 	.word	0x00000000
	.align		4
        /*001c*/ 	.word	0xfffffffc


//--------------------- .text._Z28coalesced_bsr_kernel_4blocksIfEvPT_b --------------------------
	.section	.text._Z28coalesced_bsr_kernel_4blocksIfEvPT_b,"ax",@progbits
	.align	128
        .global         _Z28coalesced_bsr_kernel_4blocksIfEvPT_b
        .type           _Z28coalesced_bsr_kernel_4blocksIfEvPT_b,@function
        .size           _Z28coalesced_bsr_kernel_4blocksIfEvPT_b,(.L_x_2 - _Z28coalesced_bsr_kernel_4blocksIfEvPT_b)
        .other          _Z28coalesced_bsr_kernel_4blocksIfEvPT_b,@"STO_CUDA_ENTRY STV_DEFAULT"
_Z28coalesced_bsr_kernel_4blocksIfEvPT_b:
.text._Z28coalesced_bsr_kernel_4blocksIfEvPT_b:
[----:B------:R-:W0:Y:S01]  /*0000*/  LDC R1, c[0x0][0x37c] ;  /* 0x0000df00ff017b82 */ /* 0x000e220000000800 */
[----:B------:R-:W1:Y:S01]  /*0010*/  S2R R16, SR_TID.Y ;  /* 0x0000000000107919 */ /* 0x000e620000002200 */
[----:B------:R-:W-:Y:S02]  /*0020*/  HFMA2 R11, -RZ, RZ, 0.0002148151397705078125, 0.00015354156494140625 ;  /* 0x0b0a0908ff0b7431 */ /* 0x000fe400000001ff */
[----:B0-----:R-:W-:Y:S01]  /*0030*/  VIADD R1, R1, 0xffffff70 ;  /* 0xffffff7001017836 */ /* 0x001fe20000000000 */
[----:B------:R-:W-:Y:S01]  /*0040*/  UMOV UR4, 0x10 ;  /* 0x0000001000047882 */ /* 0x000fe20000000000 */
[----:B------:R-:W0:Y:S01]  /*0050*/  S2R R17, SR_TID.X ;  /* 0x0000000000117919 */ /* 0x000e220000002100 */
[----:B------:R-:W-:Y:S02]  /*0060*/  IMAD.MOV.U32 R8, RZ, RZ, 0x3020100 ;  /* 0x03020100ff087424 */ /* 0x000fe400078e00ff */
[----:B------:R-:W-:Y:S01]  /*0070*/  IMAD.MOV.U32 R9, RZ, RZ, 0x7060100 ;  /* 0x07060100ff097424 */ /* 0x000fe200078e00ff */
[----:B------:R-:W-:Y:S01]  /*0080*/  STL.64 [R1+0x18], RZ ;  /* 0x000018ff01007387 */ /* 0x000fe20000100a00 */
[----:B------:R-:W-:-:S02]  /*0090*/  IMAD.MOV.U32 R10, RZ, RZ, 0x7060504 ;  /* 0x07060504ff0a7424 */ /* 0x000fc400078e00ff */
[----:B------:R-:W-:Y:S01]  /*00a0*/  IMAD.MOV.U32 R12, RZ, RZ, 0xf0e0908 ;  /* 0x0f0e0908ff0c7424 */ /* 0x000fe200078e00ff */
[----:B------:R-:W-:Y:S01]  /*00b0*/  STL.128 [R1+0x20], RZ ;  /* 0x000020ff01007387 */ /* 0x000fe20000100c00 */
[----:B------:R-:W-:Y:S02]  /*00c0*/  IMAD.MOV.U32 R13, RZ, RZ, 0xf0e0d0c ;  /* 0x0f0e0d0cff0d7424 */ /* 0x000fe400078e00ff */
[----:B------:R-:W-:Y:S01]  /*00d0*/  IMAD.MOV.U32 R14, RZ, RZ, 0x13121110 ;  /* 0x13121110ff0e7424 */ /* 0x000fe200078e00ff */
[----:B------:R2:W-:Y:S01]  /*00e0*/  STL.128 [R1+0x60], R8 ;  /* 0x0000600801007387 */ /* 0x0005e20000100c00 */
[----:B------:R-:W-:-:S03]  /*00f0*/  IMAD.MOV.U32 R15, RZ, RZ, 0x17161110 ;  /* 0x17161110ff0f7424 */ /* 0x000fc600078e00ff */
[----:B------:R-:W-:Y:S04]  /*0100*/  STL.128 [R1+0x30], RZ ;  /* 0x000030ff01007387 */ /* 0x000fe80000100c00 */
[----:B------:R3:W-:Y:S04]  /*0110*/  STL.128 [R1+0x70], R12 ;  /* 0x0000700c01007387 */ /* 0x0007e80000100c00 */
[----:B------:R-:W-:Y:S01]  /*0120*/  STL.128 [R1+0x40], RZ ;  /* 0x000040ff01007387 */ /* 0x000fe20000100c00 */
[----:B-1----:R-:W-:-:S03]  /*0130*/  IMAD.SHL.U32 R0, R16, 0x2, RZ ;  /* 0x0000000210007824 */ /* 0x002fc600078e00ff */
[----:B------:R-:W-:Y:S01]  /*0140*/  STL.128 [R1+0x50], RZ ;  /* 0x000050ff01007387 */ /* 0x000fe20000100c00 */
[----:B------:R-:W-:Y:S02]  /*0150*/  IMAD R4, R16, 0x6, RZ ;  /* 0x0000000610047824 */ /* 0x000fe400078e02ff */
[----:B--2---:R-:W-:Y:S01]  /*0160*/  IMAD.MOV.U32 R11, RZ, RZ, R1 ;  /* 0x000000ffff0b7224 */ /* 0x004fe200078e0001 */
[----:B------:R-:W-:Y:S01]  /*0170*/  LOP3.LUT R0, R0, 0x2, RZ, 0xc0, !PT ;  /* 0x0000000200007812 */ /* 0x000fe200078ec0ff */
[C---:B------:R-:W-:Y:S02]  /*0180*/  VIADD R5, R4.reuse, 0x1 ;  /* 0x0000000104057836 */ /* 0x040fe40000000000 */
[C---:B------:R-:W-:Y:S02]  /*0190*/  VIADD R6, R4.reuse, 0x2 ;  /* 0x0000000204067836 */ /* 0x040fe40000000000 */
[----:B0-----:R-:W-:Y:S01]  /*01a0*/  IMAD.IADD R0, R17, 0x1, -R0 ;  /* 0x0000000111007824 */ /* 0x001fe200078e0a00 */
[----:B------:R-:W-:Y:S01]  /*01b0*/  I2FP.F32.U32 R5, R5 ;  /* 0x0000000500057245 */ /* 0x000fe20000201000 */
[----:B------:R-:W-:Y:S01]  /*01c0*/  VIADD R7, R4, 0x3 ;  /* 0x0000000304077836 */ /* 0x000fe20000000000 */
[----:B------:R-:W-:Y:S01]  /*01d0*/  I2FP.F32.U32 R6, R6 ;  /* 0x0000000600067245 */ /* 0x000fe20000201000 */
[----:B---3--:R-:W-:Y:S01]  /*01e0*/  IMAD R12, R16, 0x4, R17 ;  /* 0x00000004100c7824 */ /* 0x008fe200078e0211 */
[----:B------:R-:W-:-:S02]  /*01f0*/  PRMT R2, R0, 0x9910, RZ ;  /* 0x0000991000027816 */ /* 0x000fc400000000ff */
[----:B------:R-:W-:-:S03]  /*0200*/  I2FP.F32.U32 R7, R7 ;  /* 0x0000000700077245 */ /* 0x000fc60000201000 */
[----:B------:R-:W-:-:S05]  /*0210*/  IMAD R2, R2, 0x2aab, RZ ;  /* 0x00002aab02027824 */ /* 0x000fca00078e02ff */
[----:B------:R-:W-:-:S04]  /*0220*/  SHF.R.S32.HI R2, RZ, 0x10, R2 ;  /* 0x00000010ff027819 */ /* 0x000fc80000011402 */
[----:B------:R-:W-:-:S04]  /*0230*/  LOP3.LUT R3, R2, 0xffff, RZ, 0xc0, !PT ;  /* 0x0000ffff02037812 */ /* 0x000fc800078ec0ff */
[----:B------:R-:W-:-:S04]  /*0240*/  SHF.R.U32.HI R2, RZ, 0xf, R3 ;  /* 0x0000000fff027819 */ /* 0x000fc80000011603 */
[----:B------:R-:W-:-:S04]  /*0250*/  LEA.HI R2, R3, R2, RZ, 0x1e ;  /* 0x0000000203027211 */ /* 0x000fc800078ff0ff */
[----:B------:R-:W-:-:S05]  /*0260*/  PRMT R2, R2, 0x9910, RZ ;  /* 0x0000991002027816 */ /* 0x000fca00000000ff */
[----:B------:R-:W-:-:S04]  /*0270*/  IMAD R2, R2, 0x18, RZ ;  /* 0x0000001802027824 */ /* 0x000fc800078e02ff */
[----:B------:R-:W-:-:S05]  /*0280*/  IMAD.MOV R2, RZ, RZ, -R2 ;  /* 0x000000ffff027224 */ /* 0x000fca00078e0a02 */
[----:B------:R-:W-:-:S04]  /*0290*/  PRMT R3, R2, 0x7710, RZ ;  /* 0x0000771002037816 */ /* 0x000fc800000000ff */
[----:B------:R-:W-:Y:S01]  /*02a0*/  IADD3 R2, PT, PT, R0, R3, RZ ;  /* 0x0000000300027210 */ /* 0x000fe20007ffe0ff */
[C---:B------:R-:W-:Y:S01]  /*02b0*/  VIADD R0, R4.reuse, 0x4 ;  /* 0x0000000404007836 */ /* 0x040fe20000000000 */
[----:B------:R-:W-:Y:S02]  /*02c0*/  IADD3 R3, PT, PT, R4, 0x5, RZ ;  /* 0x0000000504037810 */ /* 0x000fe40007ffe0ff */
[----:B------:R-:W-:Y:S02]  /*02d0*/  PRMT R8, R2, 0x9910, RZ ;  /* 0x0000991002087816 */ /* 0x000fe400000000ff */
[----:B------:R-:W-:Y:S02]  /*02e0*/  I2FP.F32.U32 R2, R0 ;  /* 0x0000000000027245 */ /* 0x000fe40000201000 */
[----:B------:R-:W-:Y:S01]  /*02f0*/  I2FP.F32.U32 R4, R4 ;  /* 0x0000000400047245 */ /* 0x000fe20000201000 */
[----:B------:R-:W-:Y:S01]  /*0300*/  IMAD.MOV.U32 R0, RZ, RZ, R8 ;  /* 0x000000ffff007224 */ /* 0x000fe200078e0008 */
[----:B------:R-:W-:-:S03]  /*0310*/  I2FP.F32.U32 R3, R3 ;  /* 0x0000000300037245 */ /* 0x000fc60000201000 */
[C---:B------:R-:W-:Y:S01]  /*0320*/  IMAD R8, R0.reuse, 0x4, R11 ;  /* 0x0000000400087824 */ /* 0x040fe200078e020b */
[----:B------:R-:W-:Y:S01]  /*0330*/  LEA R9, R0, UR4, 0x2 ;  /* 0x0000000400097c11 */ /* 0x000fe2000f8e10ff */
[----:B------:R0:W-:Y:S01]  /*0340*/  STL.128 [R1], R4 ;  /* 0x0000000401007387 */ /* 0x0001e20000100c00 */
[----:B------:R-:W-:Y:S02]  /*0350*/  LOP3.LUT R0, R12, 0x1f, RZ, 0xc0, !PT ;  /* 0x0000001f0c007812 */ /* 0x000fe400078ec0ff */
[----:B------:R-:W-:Y:S01]  /*0360*/  LOP3.LUT R10, R9, 0xfffffffc, RZ, 0xc0, !PT ;  /* 0xfffffffc090a7812 */ /* 0x000fe200078ec0ff */
[----:B------:R1:W-:Y:S04]  /*0370*/  STL.64 [R1+0x10], R2 ;  /* 0x0000100201007387 */ /* 0x0003e80000100a00 */
[C---:B------:R-:W-:Y:S01]  /*0380*/  IMAD.IADD R9, R1.reuse, 0x1, R10 ;  /* 0x0000000101097824 */ /* 0x040fe200078e020a */
[----:B------:R-:W2:Y:S05]  /*0390*/  LDL R8, [R8] ;  /* 0x0000000008087983 */ /* 0x000eaa0000100800 */
[----:B------:R-:W3:Y:S01]  /*03a0*/  LDL R9, [R9] ;  /* 0x0000000009097983 */ /* 0x000ee20000100800 */
[----:B0-----:R-:W-:-:S05]  /*03b0*/  IADD3 R6, PT, PT, R1, R0, RZ ;  /* 0x0000000001067210 */ /* 0x001fca0007ffe0ff */
[----:B-1----:R0:W2:Y:S01]  /*03c0*/  LDL.S8 R2, [R6+0x60] ;  /* 0x0000600006027983 */ /* 0x0020a20000100200 */
[----:B------:R-:W1:Y:S01]  /*03d0*/  LDCU UR4, c[0x0][0x360] ;  /* 0x00006c00ff0477ac */ /* 0x000e620008000800 */
[----:B------:R-:W-:-:S05]  /*03e0*/  IMAD.MOV.U32 R5, RZ, RZ, 0x1 ;  /* 0x00000001ff057424 */ /* 0x000fca00078e00ff */
[----:B------:R-:W-:-:S04]  /*03f0*/  SHF.L.U32 R5, R5, R0, RZ ;  /* 0x0000000005057219 */ /* 0x000fc800000006ff */
[----:B------:R-:W-:Y:S02]  /*0400*/  LOP3.LUT P0, RZ, R5, 0xcf0cf0cf, RZ, 0xc0, !PT ;  /* 0xcf0cf0cf05ff7812 */ /* 0x000fe4000780c0ff */
[----:B------:R-:W-:Y:S02]  /*0410*/  SHF.R.U32.HI R17, RZ, 0x5, R12 ;  /* 0x00000005ff117819 */ /* 0x000fe4000001160c */
[----:B0-----:R-:W-:Y:S01]  /*0420*/  MOV R6, 0x490 ;  /* 0x0000049000067802 */ /* 0x001fe20000000f00 */
[----:B------:R-:W0:Y:S01]  /*0430*/  LDCU.64 UR6, c[0x0][0x358] ;  /* 0x00006b00ff0677ac */ /* 0x000e220008000a00 */
[----:B-1----:R-:W-:Y:S01]  /*0440*/  ULOP3.LUT UR4, UR4, 0xffff, URZ, 0xc0, !UPT ;  /* 0x0000ffff04047892 */ /* 0x002fe2000f8ec0ff */
[----:B--2---:R-:W-:Y:S04]  /*0450*/  SHFL.IDX PT, R3, R8, R2, 0x1f ;  /* 0x00001f0208037589 */ /* 0x004fe800000e0000 */
[----:B---3--:R-:W1:Y:S02]  /*0460*/  SHFL.IDX PT, R4, R9, R2, 0x1f ;  /* 0x00001f0209047589 */ /* 0x008e6400000e0000 */
[----:B01----:R-:W-:-:S07]  /*0470*/  SEL R16, R4, R3, !P0 ;  /* 0x0000000304107207 */ /* 0x003fce0004000000 */
[----:B------:R-:W-:Y:S05]  /*0480*/  CALL.REL.NOINC `($__internal_0_$__cuda_sm20_div_u16) ;  /* 0x00000000006c7944 */ /* 0x000fea0003c00000 */
[----:B------:R-:W-:Y:S01]  /*0490*/  LOP3.LUT R12, R12, 0xf, RZ, 0xc0, !PT ;  /* 0x0000000f0c0c7812 */ /* 0x000fe200078ec0ff */
[----:B------:R-:W-:Y:S02]  /*04a0*/  HFMA2 R6, -RZ, RZ, 0.00695037841796875, 0.0024871826171875 ;  /* 0x1f1e1918ff067431 */ /* 0x000fe400000001ff */
[----:B------:R-:W-:Y:S02]  /*04b0*/  IMAD.MOV.U32 R4, RZ, RZ, 0x17161514 ;  /* 0x17161514ff047424 */ /* 0x000fe400078e00ff */
[----:B------:R-:W-:Y:S02]  /*04c0*/  IMAD.MOV.U32 R5, RZ, RZ, 0x1b1a1918 ;  /* 0x1b1a1918ff057424 */ /* 0x000fe400078e00ff */
[----:B------:R-:W-:Y:S01]  /*04d0*/  IMAD.MOV.U32 R7, RZ, RZ, 0x1f1e1d1c ;  /* 0x1f1e1d1cff077424 */ /* 0x000fe200078e00ff */
[----:B------:R-:W0:Y:S01]  /*04e0*/  S2R R14, SR_CTAID.X ;  /* 0x00000000000e7919 */ /* 0x000e220000002500 */
[----:B------:R-:W-:Y:S01]  /*04f0*/  IMAD.IADD R13, R1, 0x1, R12 ;  /* 0x00000001010d7824 */ /* 0x000fe200078e020c */
[----:B------:R-:W1:Y:S02]  /*0500*/  LDC.64 R2, c[0x0][0x380] ;  /* 0x0000e000ff027b82 */ /* 0x000e640000000a00 */
[----:B------:R-:W-:Y:S04]  /*0510*/  STL.128 [R1+0x80], R4 ;  /* 0x0000800401007387 */ /* 0x000fe80000100c00 */
[----:B------:R-:W2:Y:S01]  /*0520*/  LDL.S8 R13, [R13+0x80] ;  /* 0x000080000d0d7983 */ /* 0x000ea20000100200 */
[----:B------:R-:W-:Y:S01]  /*0530*/  PRMT R10, R10, 0x9910, RZ ;  /* 0x000099100a0a7816 */ /* 0x000fe200000000ff */
[----:B------:R-:W-:Y:S01]  /*0540*/  IMAD.MOV.U32 R15, RZ, RZ, 0x1 ;  /* 0x00000001ff0f7424 */ /* 0x000fe200078e00ff */
[----:B------:R-:W-:-:S03]  /*0550*/  ISETP.GT.U32.AND P1, PT, R0, 0xf, PT ;  /* 0x0000000f0000780c */ /* 0x000fc60003f24070 */
[----:B------:R-:W-:Y:S01]  /*0560*/  IMAD R10, R10, 0x6, RZ ;  /* 0x000000060a0a7824 */ /* 0x000fe200078e02ff */
[----:B------:R-:W-:-:S04]  /*0570*/  SHF.L.U32 R15, R15, R12, RZ ;  /* 0x0000000c0f0f7219 */ /* 0x000fc800000006ff */
[----:B------:R-:W-:Y:S02]  /*0580*/  LOP3.LUT R11, R10, 0xffff, RZ, 0xc0, !PT ;  /* 0x0000ffff0a0b7812 */ /* 0x000fe400078ec0ff */
[----:B------:R-:W-:-:S03]  /*0590*/  LOP3.LUT P0, RZ, R15, 0xcf0, RZ, 0xc0, !PT ;  /* 0x00000cf00fff7812 */ /* 0x000fc6000780c0ff */
[----:B------:R-:W-:-:S04]  /*05a0*/  IMAD R11, R17, R11, R0 ;  /* 0x0000000b110b7224 */ /* 0x000fc800078e0200 */
[----:B0-----:R-:W-:-:S04]  /*05b0*/  IMAD R11, R14, 0x90, R11 ;  /* 0x000000900e0b7824 */ /* 0x001fc800078e020b */
[----:B-1----:R-:W-:-:S05]  /*05c0*/  IMAD.WIDE.U32 R2, R11, 0x4, R2 ;  /* 0x000000040b027825 */ /* 0x002fca00078e0002 */
[----:B------:R-:W-:Y:S04]  /*05d0*/  STG.E desc[UR6][R2.64], R16 ;  /* 0x0000001002007986 */ /* 0x000fe8000c101906 */
[----:B--2---:R-:W-:Y:S04]  /*05e0*/  SHFL.IDX PT, R8, R8, R13, 0x1f ;  /* 0x00001f0d08087589 */ /* 0x004fe800000e0000 */
[----:B------:R-:W0:Y:S02]  /*05f0*/  SHFL.IDX PT, R9, R9, R13, 0x1f ;  /* 0x00001f0d09097589 */ /* 0x000e2400000e0000 */
[----:B0-----:R-:W-:Y:S01]  /*0600*/  SEL R5, R9, R8, !P0 ;  /* 0x0000000809057207 */ /* 0x001fe20004000000 */
[----:B------:R-:W-:Y:S06]  /*0610*/  @P1 EXIT ;  /* 0x000000000000194d */ /* 0x000fec0003800000 */
[----:B------:R-:W-:Y:S01]  /*0620*/  STG.E desc[UR6][R2.64+0x80], R5 ;  /* 0x0000800502007986 */ /* 0x000fe2000c101906 */
[----:B------:R-:W-:Y:S05]  /*0630*/  EXIT ;  /* 0x000000000000794d */ /* 0x000fea0003800000 */
        .weak           $__internal_0_$__cuda_sm20_div_u16
        .type           $__internal_0_$__cuda_sm20_div_u16,@function
        .size           $__internal_0_$__cuda_sm20_div_u16,(.L_x_2 - $__internal_0_$__cuda_sm20_div_u16)
$__internal_0_$__cuda_sm20_div_u16:
[----:B------:R-:W0:Y:S01]  /*0640*/  I2F.U16 R2, UR4 ;  /* 0x0000000400027d06 */ /* 0x000e220008101000 */
[----:B------:R-:W-:Y:S01]  /*0650*/  IMAD.MOV.U32 R3, RZ, RZ, 0x4b800000 ;  /* 0x4b800000ff037424 */ /* 0x000fe200078e00ff */
[C---:B0-----:R-:W-:Y:S02]  /*0660*/  FSETP.GEU.AND P1, PT, |R2|.reuse, 1.175494350822287508e-38, PT ;  /* 0x008000000200780b */ /* 0x041fe40003f2e200 */
[----:B------:R-:W-:Y:S02]  /*0670*/  FSETP.GT.AND P0, PT, |R2|, 8.50705917302346158658e+37, PT ;  /* 0x7e8000000200780b */ /* 0x000fe40003f04200 */
[----:B------:R-:W-:-:S04]  /*0680*/  FSEL R3, R3, 1, !P1 ;  /* 0x3f80000003037808 */ /* 0x000fc80004800000 */
[----:B------:R-:W-:Y:S02]  /*0690*/  FSEL R3, R3, 0.25, !P0 ;  /* 0x3e80000003037808 */ /* 0x000fe40004000000 */
[----:B------:R-:W-:-:S03]  /*06a0*/  ISETP.NE.U32.AND P0, PT, RZ, UR4, PT ;  /* 0x00000004ff007c0c */ /* 0x000fc6000bf05070 */
[----:B------:R-:W-:Y:S01]  /*06b0*/  FMUL R4, R2, R3 ;  /* 0x0000000302047220 */ /* 0x000fe20000400000 */
[----:B------:R-:W-:-:S05]  /*06c0*/  I2FP.F32.U32.RZ R2, 0x20 ;  /* 0x0000002000027845 */ /* 0x000fca000020d000 */
[----:B------:R-:W0:Y:S02]  /*06d0*/  MUFU.RCP R4, R4 ;  /* 0x0000000400047308 */ /* 0x000e240000001000 */
[----:B0-----:R-:W-:-:S05]  /*06e0*/  FMUL R3, R3, R4 ;  /* 0x0000000403037220 */ /* 0x001fca0000400000 */
[----:B------:R-:W-:-:S05]  /*06f0*/  IADD3 R3, PT, PT, R3, 0x2, RZ ;  /* 0x0000000203037810 */ /* 0x000fca0007ffe0ff */
[----:B------:R-:W-:Y:S01]  /*0700*/  FMUL.RZ R5, R2, R3 ;  /* 0x0000000302057220 */ /* 0x000fe2000040c000 */
[----:B------:R-:W-:Y:S02]  /*0710*/  IMAD.MOV.U32 R2, RZ, RZ, R6 ;  /* 0x000000ffff027224 */ /* 0x000fe400078e0006 */
[----:B------:R-:W-:-:S03]  /*0720*/  IMAD.MOV.U32 R3, RZ, RZ, 0x0 ;  /* 0x00000000ff037424 */ /* 0x000fc600078e00ff */
[----:B------:R-:W0:Y:S02]  /*0730*/  F2I.U32.TRUNC.NTZ R5, R5 ;  /* 0x0000000500057305 */ /* 0x000e24000020f000 */
[----:B0-----:R-:W-:Y:S01]  /*0740*/  LOP3.LUT R10, R5, 0xffff, RZ, 0xc0, !PT ;  /* 0x0000ffff050a7812 */ /* 0x001fe200078ec0ff */
[----:B------:R-:W-:Y:S01]  /*0750*/  @!P0 IMAD.MOV.U32 R10, RZ, RZ, -0x1 ;  /* 0xffffffffff0a8424 */ /* 0x000fe200078e00ff */
[----:B------:R-:W-:Y:S06]  /*0760*/  RET.REL.NODEC R2 `(_Z28coalesced_bsr_kernel_4blocksIfEvPT_b) ;  /* 0xfffffff802247950 */ /* 0x000fec0003c3ffff */
.L_x_0:
[----:B------:R-:W-:-:S00]  /*0770*/  BRA `(.L_x_0) ;  /* 0xfffffffc00fc7947 */ /* 0x000fc0000383ffff */
[----:B------:R-:W-:-:S00]  /*0780*/  NOP ;  /* 0x0000000000007918 */ /* 0x000fc00000000000 */
[----:B------:R-:W-:-:S00]  /*0790*/  NOP ;  /* 0x0000000000007918 */ /* 0x000fc00000000000 */
[----:B------:R-:W-:-:S00]  /*07a0*/  NOP ;  /* 0x0000000000007918 */ /* 0x000fc00000000000 */
[----:B------:R-:W-:-:S00]  /*07b0*/  NOP ;  /* 0x0000000000007918 */ /* 0x000fc00000000000 */
[----:B------:R-:W-:-:S00]  /*07c0*/  NOP ;  /* 0x0000000000007918 */ /* 0x000fc00000000000 */
[----:B------:R-:W-:-:S00]  /*07d0*/  NOP ;  /* 0x0000000000007918 */ /* 0x000fc00000000000 */
[----:B------:R-:W-:-:S00]  /*07e0*/  NOP ;  /* 0x0000000000007918 */ /* 0x000fc00000000000 */
[----:B------:R-:W-:-:S00]  /*07f0*/  NOP ;  /* 0x0000000000007918 */ /* 0x000fc00000000000 */
.L_x_2:


//--------------------- .text._Z27coalesced_bsr_kernel_1blockIfEvPT_b --------------------------
	.section	.text._Z27coalesced_bsr_kernel_1blockIfEvPT_b,"ax",@progbits
	.align	128
        .global         _Z27coalesced_bsr_kernel_1blockIfEvPT_b
        .type           _Z27coalesced_bsr_kernel_1blockIfEvPT_b,@function
        .size           _Z27coalesced_bsr_kernel_1blockIfEvPT_b,(.L_x_4 - _Z27coalesced_bsr_kernel_1blockIfEvPT_b)
        .other          _Z27coalesced_bsr_kernel_1blockIfEvPT_b,@"STO_CUDA_ENTRY STV_DEFAULT"
_Z27coalesced_bsr_kernel_1blockIfEvPT_b:
.text._Z27coalesced_bsr_kernel_1blockIfEvPT_b:
[----:B------:R-:W0:Y:S01]  /*0000*/  LDC R1, c[0x0][0x37c] ;  /* 0x0000df00ff017b82 */ /* 0x000e220000000800 */
[----:B------:R-:W1:Y:S01]  /*0010*/  S2R R2, SR_TID.Y ;  /* 0x0000000000027919 */ /* 0x000e620000002200 */
[----:B------:R-:W-:Y:S02]  /*0020*/  HFMA2 R9, -RZ, RZ, 0.00010716915130615234375, 1.52587890625e-05 ;  /* 0x07060100ff097431 */ /* 0x000fe400000001ff */
[----:B0-----:R-:W-:Y:S01]  /*0030*/  VIADD R1, R1, 0xffffff80 ;  /* 0xffffff8001017836 */ /* 0x001fe20000000000 */
[----:B------:R-:W-:Y:S01]  /*0040*/  UMOV UR4, 0x10 ;  /* 0x0000001000047882 */ /* 0x000fe20000000000 */
[----:B------:R-:W0:Y:S01]  /*0050*/  S2R R5, SR_TID.X ;  /* 0x0000000000057919 */ /* 0x000e220000002100 */
[----:B------:R-:W-:Y:S01]  /*0060*/  IMAD.MOV.U32 R8, RZ, RZ, 0x3020100 ;  /* 0x03020100ff087424 */ /* 0x000fe200078e00ff */
[----:B------:R-:W-:Y:S01]  /*0070*/  MOV R14, 0x13121110 ;  /* 0x13121110000e7802 */ /* 0x000fe20000000f00 */
[----:B------:R-:W-:Y:S01]  /*0080*/  IMAD.MOV.U32 R10, RZ, RZ, 0x7060504 ;  /* 0x07060504ff0a7424 */ /* 0x000fe200078e00ff */
[----:B------:R-:W-:Y:S01]  /*0090*/  STL.64 [R1+0x18], RZ ;  /* 0x000018ff01007387 */ /* 0x000fe20000100a00 */
[----:B------:R-:W-:-:S02]  /*00a0*/  IMAD.MOV.U32 R11, RZ, RZ, 0xb0a0908 ;  /* 0x0b0a0908ff0b7424 */ /* 0x000fc400078e00ff */
[----:B------:R-:W-:Y:S01]  /*00b0*/  IMAD.MOV.U32 R12, RZ, RZ, 0xf0e0908 ;  /* 0x0f0e0908ff0c7424 */ /* 0x000fe200078e00ff */
[----:B------:R-:W-:Y:S01]  /*00c0*/  STL.128 [R1+0x20], RZ ;  /* 0x000020ff01007387 */ /* 0x000fe20000100c00 */
[----:B------:R-:W-:Y:S02]  /*00d0*/  IMAD.MOV.U32 R13, RZ, RZ, 0xf0e0d0c ;  /* 0x0f0e0d0cff0d7424 */ /* 0x000fe400078e00ff */
[----:B------:R-:W-:Y:S01]  /*00e0*/  IMAD.MOV.U32 R15, RZ, RZ, 0x17161110 ;  /* 0x17161110ff0f7424 */ /* 0x000fe200078e00ff */
[----:B------:R-:W-:Y:S04]  /*00f0*/  STL.128 [R1+0x60], R8 ;  /* 0x0000600801007387 */ /* 0x000fe80000100c00 */
[----:B------:R2:W-:Y:S04]  /*0100*/  STL.128 [R1+0x70], R12 ;  /* 0x0000700c01007387 */ /* 0x0005e80000100c00 */
[----:B------:R-:W-:Y:S04]  /*0110*/  STL.128 [R1+0x30], RZ ;  /* 0x000030ff01007387 */ /* 0x000fe80000100c00 */
[----:B------:R-:W-:Y:S01]  /*0120*/  STL.128 [R1+0x40], RZ ;  /* 0x000040ff01007387 */ /* 0x000fe20000100c00 */
[----:B-1----:R-:W-:-:S03]  /*0130*/  IMAD.SHL.U32 R0, R2, 0x2, RZ ;  /* 0x0000000202007824 */ /* 0x002fc600078e00ff */
[----:B------:R-:W-:Y:S01]  /*0140*/  STL.128 [R1+0x50], RZ ;  /* 0x000050ff01007387 */ /* 0x000fe20000100c00 */
[----:B------:R-:W-:Y:S01]  /*0150*/  IMAD R4, R2, 0x6, RZ ;  /* 0x0000000602047824 */ /* 0x000fe200078e02ff */
[----:B--2---:R-:W1:Y:S01]  /*0160*/  LDC.64 R12, c[0x0][0x380] ;  /* 0x0000e000ff0c7b82 */ /* 0x004e620000000a00 */
[----:B------:R-:W-:Y:S02]  /*0170*/  LOP3.LUT R0, R0, 0x2, RZ, 0xc0, !PT ;  /* 0x0000000200007812 */ /* 0x000fe400078ec0ff */
[C---:B------:R-:W-:Y:S01]  /*0180*/  VIADD R6, R4.reuse, 0x2 ;  /* 0x0000000204067836 */ /* 0x040fe20000000000 */
[----:B------:R-:W-:Y:S02]  /*0190*/  IADD3 R7, PT, PT, R4, 0x3, RZ ;  /* 0x0000000304077810 */ /* 0x000fe40007ffe0ff */
[----:B0-----:R-:W-:Y:S02]  /*01a0*/  IMAD.IADD R16, R5, 0x1, -R0 ;  /* 0x0000000105107824 */ /* 0x001fe400078e0a00 */
[----:B------:R-:W-:-:S02]  /*01b0*/  I2FP.F32.U32 R6, R6 ;  /* 0x0000000600067245 */ /* 0x000fc40000201000 */
[----:B------:R-:W-:Y:S02]  /*01c0*/  I2FP.F32.U32 R7, R7 ;  /* 0x0000000700077245 */ /* 0x000fe40000201000 */
[----:B------:R-:W-:-:S05]  /*01d0*/  PRMT R0, R16, 0x9910, RZ ;  /* 0x0000991010007816 */ /* 0x000fca00000000ff */
        /* <DEDUP_REMOVED lines=8> */
[----:B------:R-:W-:Y:S01]  /*0260*/  PRMT R3, R0, 0x7710, RZ ;  /* 0x0000771000037816 */ /* 0x000fe200000000ff */
[----:B------:R-:W-:Y:S02]  /*0270*/  IMAD R0, R2, 0x4, R5 ;  /* 0x0000000402007824 */ /* 0x000fe400078e0205 */
[----:B------:R-:W-:Y:S01]  /*0280*/  VIADD R5, R4, 0x1 ;  /* 0x0000000104057836 */ /* 0x000fe20000000000 */
[----:B------:R-:W-:Y:S01]  /*0290*/  IADD3 R16, PT, PT, R16, R3, RZ ;  /* 0x0000000310107210 */ /* 0x000fe20007ffe0ff */
[C---:B------:R-:W-:Y:S02]  /*02a0*/  VIADD R2, R4.reuse, 0x4 ;  /* 0x0000000404027836 */ /* 0x040fe40000000000 */
[----:B------:R-:W-:Y:S01]  /*02b0*/  VIADD R3, R4, 0x5 ;  /* 0x0000000504037836 */ /* 0x000fe20000000000 */
[----:B------:R-:W-:Y:S02]  /*02c0*/  PRMT R8, R16, 0x9910, RZ ;  /* 0x0000991010087816 */ /* 0x000fe400000000ff */
[----:B------:R-:W-:-:S02]  /*02d0*/  I2FP.F32.U32 R4, R4 ;  /* 0x0000000400047245 */ /* 0x000fc40000201000 */
[C---:B------:R-:W-:Y:S01]  /*02e0*/  LEA R9, R8.reuse, UR4, 0x2 ;  /* 0x0000000408097c11 */ /* 0x040fe2000f8e10ff */
[----:B------:R-:W-:Y:S01]  /*02f0*/  IMAD R8, R8, 0x4, R1 ;  /* 0x0000000408087824 */ /* 0x000fe200078e0201 */
[----:B------:R-:W-:Y:S02]  /*0300*/  I2FP.F32.U32 R2, R2 ;  /* 0x0000000200027245 */ /* 0x000fe40000201000 */
[----:B------:R-:W-:Y:S01]  /*0310*/  LOP3.LUT R10, R9, 0xfffffffc, RZ, 0xc0, !PT ;  /* 0xfffffffc090a7812 */ /* 0x000fe200078ec0ff */
[C---:B------:R-:W-:Y:S01]  /*0320*/  IMAD.IADD R9, R1.reuse, 0x1, R0 ;  /* 0x0000000101097824 */ /* 0x040fe200078e0200 */
[----:B------:R-:W-:Y:S02]  /*0330*/  I2FP.F32.U32 R5, R5 ;  /* 0x0000000500057245 */ /* 0x000fe40000201000 */
[----:B------:R-:W-:Y:S02]  /*0340*/  I2FP.F32.U32 R3, R3 ;  /* 0x0000000300037245 */ /* 0x000fe40000201000 */
[----:B------:R-:W-:Y:S01]  /*0350*/  IADD3 R10, PT, PT, R1, R10, RZ ;  /* 0x0000000a010a7210 */ /* 0x000fe20007ffe0ff */
[----:B------:R0:W-:Y:S04]  /*0360*/  STL.128 [R1], R4 ;  /* 0x0000000401007387 */ /* 0x0001e80000100c00 */
[----:B------:R-:W-:Y:S04]  /*0370*/  STL.64 [R1+0x10], R2 ;  /* 0x0000100201007387 */ /* 0x000fe80000100a00 */
[----:B------:R-:W2:Y:S04]  /*0380*/  LDL R8, [R8] ;  /* 0x0000000008087983 */ /* 0x000ea80000100800 */
[----:B0-----:R-:W2:Y:S04]  /*0390*/  LDL.S8 R5, [R9+0x60] ;  /* 0x0000600009057983 */ /* 0x001ea80000100200 */
[----:B------:R-:W3:Y:S01]  /*03a0*/  LDL R4, [R10] ;  /* 0x000000000a047983 */ /* 0x000ee20000100800 */
[----:B------:R-:W0:Y:S01]  /*03b0*/  S2R R7, SR_CTAID.X ;  /* 0x0000000000077919 */ /* 0x000e220000002500 */
[----:B------:R-:W4:Y:S01]  /*03c0*/  LDCU.64 UR4, c[0x0][0x358] ;  /* 0x00006b00ff0477ac */ /* 0x000f220008000a00 */
[----:B------:R-:W-:-:S05]  /*03d0*/  IMAD.MOV.U32 R11, RZ, RZ, 0x1 ;  /* 0x00000001ff0b7424 */ /* 0x000fca00078e00ff */
[----:B------:R-:W-:-:S04]  /*03e0*/  SHF.L.U32 R6, R11, R0, RZ ;  /* 0x000000000b067219 */ /* 0x000fc800000006ff */
[----:B------:R-:W-:Y:S01]  /*03f0*/  LOP3.LUT P0, RZ, R6, 0xcf0cf0cf, RZ, 0xc0, !PT ;  /* 0xcf0cf0cf06ff7812 */ /* 0x000fe2000780c0ff */
[----:B0-----:R-:W-:-:S04]  /*0400*/  IMAD R7, R7, 0x20, R0 ;  /* 0x0000002007077824 */ /* 0x001fc800078e0200 */
[----:B-1----:R-:W-:Y:S01]  /*0410*/  IMAD.WIDE.U32 R12, R7, 0x4, R12 ;  /* 0x00000004070c7825 */ /* 0x002fe200078e000c */
[----:B--2---:R-:W-:Y:S04]  /*0420*/  SHFL.IDX PT, R2, R8, R5, 0x1f ;  /* 0x00001f0508027589 */ /* 0x004fe800000e0000 */
[----:B---3--:R-:W0:Y:S02]  /*0430*/  SHFL.IDX PT, R3, R4, R5, 0x1f ;  /* 0x00001f0504037589 */ /* 0x008e2400000e0000 */
[----:B0-----:R-:W-:-:S05]  /*0440*/  SEL R3, R3, R2, !P0 ;  /* 0x0000000203037207 */ /* 0x001fca0004000000 */
[----:B----4-:R-:W-:Y:S01]  /*0450*/  STG.E desc[UR4][R12.64], R3 ;  /* 0x000000030c007986 */ /* 0x010fe2000c101904 */
[----:B------:R-:W-:Y:S05]  /*0460*/  EXIT ;  /* 0x000000000000794d */ /* 0x000fea0003800000 */
.L_x_1:
        /* <DEDUP_REMOVED lines=9> */
.L_x_4:


//--------------------- .nv.shared.reserved.0     --------------------------
	.section	.nv.shared.reserved.0,"aw",@nobits
	.weak		__nv_reservedSMEM_offset_0_alias
	.size		__nv_reservedSMEM_offset_0_alias, 0, 64
	.other		__nv_reservedSMEM_offset_0_alias,@"STO_CUDA_RESERVED_SHARED STV_DEFAULT"
__nv_reservedSMEM_offset_0_alias:
	.zero		0
	.zero		64


//--------------------- .nv.constant0._Z28coalesced_bsr_kernel_4blocksIfEvPT_b --------------------------
	.section	.nv.constant0._Z28coalesced_bsr_kernel_4blocksIfEvPT_b,"a",@progbits
	.sectionflags	@""
	.align	4
.nv.constant0._Z28coalesced_bsr_kernel_4blocksIfEvPT_b:
	.zero		905


//--------------------- .nv.constant0._Z27coalesced_bsr_kernel_1blockIfEvPT_b --------------------------
	.section	.nv.constant0._Z27coalesced_bsr_kernel_1blockIfEvPT_b,"a",@progbits
	.sectionflags	@""
	.align	4
.nv.constant0._Z27coalesced_bsr_kernel_1blockIfEvPT_b:
	.zero		905


//--------------------- SYMBOLS --------------------------

	.type		.nv.reservedSmem.offset0,@object
	.size		.nv.reservedSmem.offset0,0x4
